	.headerflags	@"EF_CUDA_TEXMODE_UNIFIED EF_CUDA_64BIT_ADDRESS EF_CUDA_ACCELERATORS EF_CUDA_SM90 EF_CUDA_VIRTUAL_SM(EF_CUDA_SM90)"
	.elftype	@"ET_EXEC"


//--------------------- .nv.info                  --------------------------
	.section	.nv.info,"",@"SHT_CUDA_INFO"
	.align	4


	//----- nvinfo : EIATTR_REGCOUNT
	.align		4
        /*0000*/ 	.byte	0x04, 0x2f
        /*0002*/ 	.short	(.L_3 - .L_2)
	.align		4
.L_2:
        /*0004*/ 	.word	index@(triton_poi_fused__native_batch_norm_legit_no_training_33)
        /*0008*/ 	.word	0x00000012


	//----- nvinfo : EIATTR_MIN_STACK_SIZE
	.align		4
.L_3:
        /*000c*/ 	.byte	0x04, 0x12
        /*000e*/ 	.short	(.L_5 - .L_4)
	.align		4
.L_4:
        /*0010*/ 	.word	index@(triton_poi_fused__native_batch_norm_legit_no_training_33)
        /*0014*/ 	.word	0x00000000


	//----- nvinfo : EIATTR_FRAME_SIZE
	.align		4
.L_5:
        /*0018*/ 	.byte	0x04, 0x11
        /*001a*/ 	.short	(.L_7 - .L_6)
	.align		4
.L_6:
        /*001c*/ 	.word	index@(triton_poi_fused__native_batch_norm_legit_no_training_33)
        /*0020*/ 	.word	0x00000000


	//----- nvinfo : EIATTR_MIN_STACK_SIZE
	.align		4
.L_7:
        /*0024*/ 	.byte	0x04, 0x12
        /*0026*/ 	.short	(.L_9 - .L_8)
	.align		4
.L_8:
        /*0028*/ 	.word	index@(triton_poi_fused__native_batch_norm_legit_no_training_33)
        /*002c*/ 	.word	0x00000000
.L_9:


//--------------------- .nv.info.triton_poi_fused__native_batch_norm_legit_no_training_33 --------------------------
	.section	.nv.info.triton_poi_fused__native_batch_norm_legit_no_training_33,"",@"SHT_CUDA_INFO"
	.sectionflags	@""
	.align	4


	//----- nvinfo : EIATTR_CUDA_API_VERSION
	.align		4
        /*0000*/ 	.byte	0x04, 0x37
        /*0002*/ 	.short	(.L_11 - .L_10)
.L_10:
        /*0004*/ 	.word	0x0000007c


	//----- nvinfo : EIATTR_KPARAM_INFO
	.align		4
.L_11:
        /*0008*/ 	.byte	0x04, 0x17
        /*000a*/ 	.short	(.L_13 - .L_12)
.L_12:
        /*000c*/ 	.word	0x00000000
        /*0010*/ 	.short	0x0006
        /*0012*/ 	.short	0x0030
        /*0014*/ 	.byte	0x00, 0xf0, 0x11, 0x00


	//----- nvinfo : EIATTR_KPARAM_INFO
	.align		4
.L_13:
        /*0018*/ 	.byte	0x04, 0x17
        /*001a*/ 	.short	(.L_15 - .L_14)
.L_14:
        /*001c*/ 	.word	0x00000000
        /*0020*/ 	.short	0x0005
        /*0022*/ 	.short	0x0028
        /*0024*/ 	.byte	0x00, 0xf4, 0x21, 0x00


	//----- nvinfo : EIATTR_KPARAM_INFO
	.align		4
.L_15:
        /*0028*/ 	.byte	0x04, 0x17
        /*002a*/ 	.short	(.L_17 - .L_16)
.L_16:
        /*002c*/ 	.word	0x00000000
        /*0030*/ 	.short	0x0004
        /*0032*/ 	.short	0x0020
        /*0034*/ 	.byte	0x00, 0xf4, 0x21, 0x00


	//----- nvinfo : EIATTR_KPARAM_INFO
	.align		4
.L_17:
        /*0038*/ 	.byte	0x04, 0x17
        /*003a*/ 	.short	(.L_19 - .L_18)
.L_18:
        /*003c*/ 	.word	0x00000000
        /*0040*/ 	.short	0x0003
        /*0042*/ 	.short	0x0018
        /*0044*/ 	.byte	0x00, 0xf4, 0x21, 0x00


	//----- nvinfo : EIATTR_KPARAM_INFO
	.align		4
.L_19:
        /*0048*/ 	.byte	0x04, 0x17
        /*004a*/ 	.short	(.L_21 - .L_20)
.L_20:
        /*004c*/ 	.word	0x00000000
        /*0050*/ 	.short	0x0002
        /*0052*/ 	.short	0x0010
        /*0054*/ 	.byte	0x00, 0xf4, 0x21, 0x00


	//----- nvinfo : EIATTR_KPARAM_INFO
	.align		4
.L_21:
        /*0058*/ 	.byte	0x04, 0x17
        /*005a*/ 	.short	(.L_23 - .L_22)
.L_22:
        /*005c*/ 	.word	0x00000000
        /*0060*/ 	.short	0x0001
        /*0062*/ 	.short	0x0008
        /*0064*/ 	.byte	0x00, 0xf4, 0x21, 0x00


	//----- nvinfo : EIATTR_KPARAM_INFO
	.align		4
.L_23:
        /*0068*/ 	.byte	0x04, 0x17
        /*006a*/ 	.short	(.L_25 - .L_24)
.L_24:
        /*006c*/ 	.word	0x00000000
        /*0070*/ 	.short	0x0000
        /*0072*/ 	.short	0x0000
        /*0074*/ 	.byte	0x00, 0xf4, 0x21, 0x00


	//----- nvinfo : EIATTR_SPARSE_MMA_MASK
	.align		4
.L_25:
        /*0078*/ 	.byte	0x03, 0x50
        /*007a*/ 	.short	0x0000


	//----- nvinfo : EIATTR_MAXREG_COUNT
	.align		4
        /*007c*/ 	.byte	0x03, 0x1b
        /*007e*/ 	.short	0x00ff


	//----- nvinfo : EIATTR_EXIT_INSTR_OFFSETS
	.align		4
        /*0080*/ 	.byte	0x04, 0x1c
        /*0082*/ 	.short	(.L_27 - .L_26)


	//   ....[0]....
.L_26:
        /*0084*/ 	.word	0x00000390


	//----- nvinfo : EIATTR_REQNTID
	.align		4
.L_27:
        /*0088*/ 	.byte	0x04, 0x10
        /*008a*/ 	.short	(.L_29 - .L_28)
.L_28:
        /*008c*/ 	.word	0x00000080
        /*0090*/ 	.word	0x00000001
        /*0094*/ 	.word	0x00000001


	//----- nvinfo : EIATTR_CBANK_PARAM_SIZE
	.align		4
.L_29:
        /*0098*/ 	.byte	0x03, 0x19
        /*009a*/ 	.short	0x0034


	//----- nvinfo : EIATTR_PARAM_CBANK
	.align		4
        /*009c*/ 	.byte	0x04, 0x0a
        /*009e*/ 	.short	(.L_31 - .L_30)
	.align		4
.L_30:
        /*00a0*/ 	.word	index@(.nv.constant0.triton_poi_fused__native_batch_norm_legit_no_training_33)
        /*00a4*/ 	.short	0x0210
        /*00a6*/ 	.short	0x0034


	//----- nvinfo : EIATTR_SW_WAR
	.align		4
.L_31:
        /*00a8*/ 	.byte	0x04, 0x36
        /*00aa*/ 	.short	(.L_33 - .L_32)
.L_32:
        /*00ac*/ 	.word	0x00000008
.L_33:


//--------------------- .nv.callgraph             --------------------------
	.section	.nv.callgraph,"",@"SHT_CUDA_CALLGRAPH"
	.align	4
	.sectionentsize	8
	.align		4
        /*0000*/ 	.word	0x00000000
	.align		4
        /*0004*/ 	.word	0xffffffff
	.align		4
        /*0008*/ 	.word	0x00000000
	.align		4
        /*000c*/ 	.word	0xfffffffe
	.align		4
        /*0010*/ 	.word	0x00000000
	.align		4
        /*0014*/ 	.word	0xfffffffd
	.align		4
        /*0018*/ 	.word	0x00000000
	.align		4
        /*001c*/ 	.word	0xfffffffc


//--------------------- .nv.constant4             --------------------------
	.section	.nv.constant4,"a",@progbits
	.align	8
	.align		8
.nv.constant4:
        /*0000*/ 	.dword	_$_str
	.align		8
        /*0008*/ 	.dword	_$_str_$_2


//--------------------- .text.triton_poi_fused__native_batch_norm_legit_no_training_33 --------------------------
	.section	.text.triton_poi_fused__native_batch_norm_legit_no_training_33,"ax",@progbits
	.align	128
        .global         triton_poi_fused__native_batch_norm_legit_no_training_33
        .type           triton_poi_fused__native_batch_norm_legit_no_training_33,@function
        .size           triton_poi_fused__native_batch_norm_legit_no_training_33,(.L_x_1 - triton_poi_fused__native_batch_norm_legit_no_training_33)
        .other          triton_poi_fused__native_batch_norm_legit_no_training_33,@"STO_CUDA_ENTRY STV_DEFAULT"
triton_poi_fused__native_batch_norm_legit_no_training_33:
.text.triton_poi_fused__native_batch_norm_legit_no_training_33:
[----:B------:R-:W-:Y:S01]  /*0000*/  LDC R1, c[0x0][0x28] ;  /* 0x00000a00ff017b82 */ /* 0x000fe20000000800 */
[----:B------:R-:W1:Y:S07]  /*0010*/  S2R R0, SR_TID.X ;  /* 0x0000000000007919 */ /* 0x000e6e0000002100 */
[----:B------:R-:W2:Y:S01]  /*0020*/  LDC.64 R2, c[0x0][0x220] ;  /* 0x00008800ff027b82 */ /* 0x000ea20000000a00 */
[----:B------:R-:W-:Y:S01]  /*0030*/  ULDC.64 UR4, c[0x0][0x208] ;  /* 0x0000820000047ab9 */ /* 0x000fe20000000a00 */
[----:B------:R-:W3:Y:S06]  /*0040*/  S2R R7, SR_CTAID.X ;  /* 0x0000000000077919 */ /* 0x000eec0000002500 */
[----:B------:R-:W4:Y:S08]  /*0050*/  LDC.64 R8, c[0x0][0x228] ;  /* 0x00008a00ff087b82 */ /* 0x000f300000000a00 */
[----:B------:R-:W5:Y:S01]  /*0060*/  LDC.64 R10, c[0x0][0x230] ;  /* 0x00008c00ff0a7b82 */ /* 0x000f620000000a00 */
[----:B-1----:R-:W-:-:S02]  /*0070*/  SHF.L.U32 R0, R0, 0x1, RZ ;  /* 0x0000000100007819 */ /* 0x002fc400000006ff */
[----:B---3--:R-:W-:Y:S02]  /*0080*/  SHF.R.S32.HI R5, RZ, 0x17, R7 ;  /* 0x00000017ff057819 */ /* 0x008fe40000011407 */
[----:B------:R-:W-:Y:S02]  /*0090*/  LOP3.LUT R0, R0, 0xfe, RZ, 0xc0, !PT ;  /* 0x000000fe00007812 */ /* 0x000fe400078ec0ff */
[----:B------:R-:W-:Y:S02]  /*00a0*/  SGXT R5, R5, 0x1 ;  /* 0x000000010505781a */ /* 0x000fe40000000200 */
[----:B------:R-:W-:Y:S02]  /*00b0*/  LEA R0, R7, R0, 0x8 ;  /* 0x0000000007007211 */ /* 0x000fe400078e40ff */
[----:B------:R-:W1:Y:S02]  /*00c0*/  LDC.64 R6, c[0x0][0x218] ;  /* 0x00008600ff067b82 */ /* 0x000e640000000a00 */
[----:B------:R-:W-:-:S04]  /*00d0*/  LEA.HI R5, R5, R0, RZ, 0x9 ;  /* 0x0000000005057211 */ /* 0x000fc800078f48ff */
[----:B------:R-:W-:-:S04]  /*00e0*/  LOP3.LUT R5, R5, 0xfffffe00, RZ, 0xc0, !PT ;  /* 0xfffffe0005057812 */ /* 0x000fc800078ec0ff */
[----:B------:R-:W-:Y:S02]  /*00f0*/  IADD3 R13, R0, -R5, RZ ;  /* 0x80000005000d7210 */ /* 0x000fe40007ffe0ff */
[----:B------:R-:W3:Y:S03]  /*0100*/  LDC.64 R4, c[0x0][0x210] ;  /* 0x00008400ff047b82 */ /* 0x000ee60000000a00 */
[----:B--2---:R-:W-:-:S06]  /*0110*/  IMAD.WIDE R2, R13, 0x4, R2 ;  /* 0x000000040d027825 */ /* 0x004fcc00078e0202 */
[----:B------:R-:W2:Y:S01]  /*0120*/  LDG.E.EL.64 R2, desc[UR4][R2.64] ;  /* 0x0000000402027981 */ /* 0x000ea2000c2e1b00 */
[----:B-1----:R-:W-:-:S06]  /*0130*/  IMAD.WIDE R6, R13, 0x4, R6 ;  /* 0x000000040d067825 */ /* 0x002fcc00078e0206 */
[----:B------:R-:W2:Y:S01]  /*0140*/  LDG.E.EL.64 R6, desc[UR4][R6.64] ;  /* 0x0000000406067981 */ /* 0x000ea2000c2e1b00 */
[----:B---3--:R-:W-:-:S06]  /*0150*/  IMAD.WIDE R4, R0, 0x4, R4 ;  /* 0x0000000400047825 */ /* 0x008fcc00078e0204 */
[----:B------:R-:W3:Y:S01]  /*0160*/  LDG.E.64 R4, desc[UR4][R4.64] ;  /* 0x0000000404047981 */ /* 0x000ee2000c1e1b00 */
[----:B----4-:R-:W-:-:S04]  /*0170*/  IMAD.WIDE R8, R13, 0x4, R8 ;  /* 0x000000040d087825 */ /* 0x010fc800078e0208 */
[----:B-----5:R-:W-:Y:S02]  /*0180*/  IMAD.WIDE R10, R13, 0x4, R10 ;  /* 0x000000040d0a7825 */ /* 0x020fe400078e020a */
[----:B------:R-:W4:Y:S04]  /*0190*/  LDG.E.EL.64 R8, desc[UR4][R8.64] ;  /* 0x0000000408087981 */ /* 0x000f28000c2e1b00 */
[----:B------:R-:W4:Y:S01]  /*01a0*/  LDG.E.EL.64 R10, desc[UR4][R10.64] ;  /* 0x000000040a0a7981 */ /* 0x000f22000c2e1b00 */
[----:B------:R-:W-:Y:S01]  /*01b0*/  HFMA2.MMA R15, -RZ, RZ, 1.625, 0 ;  /* 0x3e800000ff0f7435 */ /* 0x000fe200000001ff */
[----:B--2---:R-:W-:Y:S01]  /*01c0*/  FADD R2, R2, 9.9999997473787516356e-06 ;  /* 0x3727c5ac02027421 */ /* 0x004fe20000000000 */
[----:B------:R-:W-:-:S03]  /*01d0*/  FADD R12, R3, 9.9999997473787516356e-06 ;  /* 0x3727c5ac030c7421 */ /* 0x000fc60000000000 */
[----:B------:R1:W2:Y:S08]  /*01e0*/  MUFU.SQRT R13, R2 ;  /* 0x00000002000d7308 */ /* 0x0002b00000002000 */
[----:B------:R-:W5:Y:S01]  /*01f0*/  MUFU.SQRT R14, R12 ;  /* 0x0000000c000e7308 */ /* 0x000f620000002000 */
[----:B-1----:R-:W1:Y:S01]  /*0200*/  LDC.64 R2, c[0x0][0x238] ;  /* 0x00008e00ff027b82 */ /* 0x002e620000000a00 */
[----:B--2---:R-:W-:-:S02]  /*0210*/  FSETP.GT.AND P0, PT, R13, 8.50705917302346158658e+37, PT ;  /* 0x7e8000000d00780b */ /* 0x004fc40003f04000 */
[----:B------:R-:W-:Y:S02]  /*0220*/  FSETP.GEU.AND P2, PT, R13, 1.175494350822287508e-38, PT ;  /* 0x008000000d00780b */ /* 0x000fe40003f4e000 */
[C---:B-----5:R-:W-:Y:S02]  /*0230*/  FSETP.GT.AND P1, PT, R14.reuse, 8.50705917302346158658e+37, PT ;  /* 0x7e8000000e00780b */ /* 0x060fe40003f24000 */
[----:B------:R-:W-:-:S07]  /*0240*/  FSETP.GEU.AND P3, PT, R14, 1.175494350822287508e-38, PT ;  /* 0x008000000e00780b */ /* 0x000fce0003f6e000 */
[----:B------:R-:W-:-:S04]  /*0250*/  @P0 FMUL R13, R13, 0.25 ;  /* 0x3e8000000d0d0820 */ /* 0x000fc80000400000 */
[----:B------:R-:W-:Y:S01]  /*0260*/  @!P2 FMUL R13, R13, 16777216 ;  /* 0x4b8000000d0da820 */ /* 0x000fe20000400000 */
[----:B------:R-:W-:-:S04]  /*0270*/  @P1 FMUL R14, R14, 0.25 ;  /* 0x3e8000000e0e1820 */ /* 0x000fc80000400000 */
[----:B------:R-:W-:Y:S01]  /*0280*/  @!P3 FMUL R14, R14, 16777216 ;  /* 0x4b8000000e0eb820 */ /* 0x000fe20000400000 */
[----:B------:R-:W2:Y:S01]  /*0290*/  MUFU.RCP R13, R13 ;  /* 0x0000000d000d7308 */ /* 0x000ea20000001000 */
[----:B------:R-:W-:-:S07]  /*02a0*/  FSEL R12, R15, 1, P0 ;  /* 0x3f8000000f0c7808 */ /* 0x000fce0000000000 */
[----:B------:R-:W5:Y:S01]  /*02b0*/  MUFU.RCP R14, R14 ;  /* 0x0000000e000e7308 */ /* 0x000f620000001000 */
[----:B------:R-:W-:Y:S01]  /*02c0*/  FSEL R15, R15, 1, P1 ;  /* 0x3f8000000f0f7808 */ /* 0x000fe20000800000 */
[----:B------:R-:W-:Y:S01]  /*02d0*/  @!P2 FMUL R12, R12, 16777216 ;  /* 0x4b8000000c0ca820 */ /* 0x000fe20000400000 */
[----:B---3--:R-:W-:-:S03]  /*02e0*/  FADD R4, R4, -R6 ;  /* 0x8000000604047221 */ /* 0x008fc60000000000 */
[----:B------:R-:W-:Y:S01]  /*02f0*/  @!P3 FMUL R15, R15, 16777216 ;  /* 0x4b8000000f0fb820 */ /* 0x000fe20000400000 */
[----:B------:R-:W-:Y:S01]  /*0300*/  FADD R5, R5, -R7 ;  /* 0x8000000705057221 */ /* 0x000fe20000000000 */
[----:B--2---:R-:W-:Y:S02]  /*0310*/  FMUL R13, R13, R12 ;  /* 0x0000000c0d0d7220 */ /* 0x004fe40000400000 */
[----:B-----5:R-:W-:Y:S02]  /*0320*/  FMUL R6, R14, R15 ;  /* 0x0000000f0e067220 */ /* 0x020fe40000400000 */
[----:B------:R-:W-:Y:S02]  /*0330*/  FMUL R13, R4, R13 ;  /* 0x0000000d040d7220 */ /* 0x000fe40000400000 */
[----:B------:R-:W-:Y:S01]  /*0340*/  FMUL R6, R5, R6 ;  /* 0x0000000605067220 */ /* 0x000fe20000400000 */
[----:B-1----:R-:W-:-:S04]  /*0350*/  IMAD.WIDE R2, R0, 0x4, R2 ;  /* 0x0000000400027825 */ /* 0x002fc800078e0202 */
[----:B----4-:R-:W-:Y:S01]  /*0360*/  FFMA R8, R8, R13, R10 ;  /* 0x0000000d08087223 */ /* 0x010fe2000000000a */
[----:B------:R-:W-:-:S05]  /*0370*/  FFMA R9, R9, R6, R11 ;  /* 0x0000000609097223 */ /* 0x000fca000000000b */
[----:B------:R-:W-:Y:S01]  /*0380*/  STG.E.64 desc[UR4][R2.64], R8 ;  /* 0x0000000802007986 */ /* 0x000fe2000c101b04 */
[----:B------:R-:W-:Y:S05]  /*0390*/  EXIT ;  /* 0x000000000000794d */ /* 0x000fea0003800000 */
.L_x_0:
[----:B------:R-:W-:-:S00]  /*03a0*/  BRA `(.L_x_0) ;  /* 0xfffffffc00fc7947 */ /* 0x000fc0000383ffff */
[----:B------:R-:W-:-:S00]  /*03b0*/  NOP ;  /* 0x0000000000007918 */ /* 0x000fc00000000000 */
        /* <DEDUP_REMOVED lines=12> */
.L_x_1:


//--------------------- .nv.global.init           --------------------------
	.section	.nv.global.init,"aw",@progbits
.nv.global.init:
	.type		_$_str,@object
	.size		_$_str,(_$_str_$_2 - _$_str)
_$_str:
        /*0000*/ 	.byte	0x5f, 0x5f, 0x43, 0x55, 0x44, 0x41, 0x5f, 0x46, 0x54, 0x5a, 0x00
	.type		_$_str_$_2,@object
	.size		_$_str_$_2,(.L_1 - _$_str_$_2)
_$_str_$_2:
        /*000b*/ 	.byte	0x5f, 0x5f, 0x43, 0x55, 0x44, 0x41, 0x5f, 0x50, 0x52, 0x45, 0x43, 0x5f, 0x53, 0x51, 0x52, 0x54
        /*001b*/ 	.byte	0x00
.L_1:


//--------------------- .nv.constant0.triton_poi_fused__native_batch_norm_legit_no_training_33 --------------------------
	.section	.nv.constant0.triton_poi_fused__native_batch_norm_legit_no_training_33,"a",@progbits
	.sectionflags	@""
	.align	4
.nv.constant0.triton_poi_fused__native_batch_norm_legit_no_training_33:
	.zero		580
